//
// Generated by NVIDIA NVVM Compiler
//
// Compiler Build ID: CL-36424714
// Cuda compilation tools, release 13.0, V13.0.88
// Based on NVVM 20.0.0
//

.version 9.0
.target sm_100
.address_size 64

	// .globl	_Z6VecAddPfS_S_i

.visible .entry _Z6VecAddPfS_S_i(
	.param .u64 .ptr .align 1 _Z6VecAddPfS_S_i_param_0,
	.param .u64 .ptr .align 1 _Z6VecAddPfS_S_i_param_1,
	.param .u64 .ptr .align 1 _Z6VecAddPfS_S_i_param_2,
	.param .u32 _Z6VecAddPfS_S_i_param_3
)
{
	.reg .pred 	%p<2>;
	.reg .b32 	%r<6>;
	.reg .b32 	%f<5>;
	.reg .b64 	%rd<11>;

	ld.param.u64 	%rd1, [_Z6VecAddPfS_S_i_param_0];
	ld.param.u64 	%rd2, [_Z6VecAddPfS_S_i_param_1];
	ld.param.u64 	%rd3, [_Z6VecAddPfS_S_i_param_2];
	ld.param.u32 	%r2, [_Z6VecAddPfS_S_i_param_3];
	mov.u32 	%r3, %ntid.x;
	mov.u32 	%r4, %ctaid.x;
	mov.u32 	%r5, %tid.x;
	mad.lo.s32 	%r1, %r3, %r4, %r5;
	setp.ge.s32 	%p1, %r1, %r2;
	@%p1 bra 	$L__BB0_2;
	cvta.to.global.u64 	%rd4, %rd1;
	cvta.to.global.u64 	%rd5, %rd2;
	cvta.to.global.u64 	%rd6, %rd3;
	mul.wide.s32 	%rd7, %r1, 4;
	add.s64 	%rd8, %rd4, %rd7;
	ld.global.f32 	%f1, [%rd8];
	add.s64 	%rd9, %rd5, %rd7;
	ld.global.f32 	%f2, [%rd9];
	neg.f32 	%f3, %f2;
	mul.f32 	%f4, %f1, %f3;
	add.s64 	%rd10, %rd6, %rd7;
	st.global.f32 	[%rd10], %f4;
$L__BB0_2:
	ret;

}


// ===== COMPILED SASS (sm_100) =====

	.target	sm_100

	.elftype	@"ET_EXEC"


//--------------------- .note.nv.tkinfo           --------------------------
	.section	.note.nv.tkinfo,"",@"SHT_NOTE"
	.sectionflags	@"SHF_NOTE_NV_TKINFO"
	.tkinfo
        /*0018*/ 	.word	0x00000002
        /*0030*/ 	.string	""
        /*0030*/ 	.string	"ptxas"
        /*0030*/ 	.string	"Cuda compilation tools, release 13.0, V13.0.88"
        /*0030*/ 	.string	"Build cuda_13.0.r13.0/compiler.36424714_0"
        /*0030*/ 	.string	"-arch sm_100 -m 64 "



//--------------------- .note.nv.cuinfo           --------------------------
	.section	.note.nv.cuinfo,"",@"SHT_NOTE"
	.sectionflags	@"SHF_NOTE_NV_CUINFO"
        /*0018*/ 	.short	0x0002
        /*001a*/ 	.short	0x0064
        /*001c*/ 	.short	0x0082
	.zero		2


//--------------------- .nv.info                  --------------------------
	.section	.nv.info,"",@"SHT_CUDA_INFO"
	.align	4


	//----- nvinfo : EIATTR_REGCOUNT
	.align		4
        /*0000*/ 	.byte	0x04, 0x2f
        /*0002*/ 	.short	(.L_1 - .L_0)
	.align		4
.L_0:
        /*0004*/ 	.word	index@(_Z6VecAddPfS_S_i)
        /*0008*/ 	.word	0x0000000c


	//----- nvinfo : EIATTR_FRAME_SIZE
	.align		4
.L_1:
        /*000c*/ 	.byte	0x04, 0x11
        /*000e*/ 	.short	(.L_3 - .L_2)
	.align		4
.L_2:
        /*0010*/ 	.word	index@(_Z6VecAddPfS_S_i)
        /*0014*/ 	.word	0x00000000


	//----- nvinfo : EIATTR_MIN_STACK_SIZE
	.align		4
.L_3:
        /*0018*/ 	.byte	0x04, 0x12
        /*001a*/ 	.short	(.L_5 - .L_4)
	.align		4
.L_4:
        /*001c*/ 	.word	index@(_Z6VecAddPfS_S_i)
        /*0020*/ 	.word	0x00000000
.L_5:


//--------------------- .nv.compat                --------------------------
	.section	.nv.compat,"",@"SHT_CUDA_COMPAT_INFO"
	.align	4
        /*0000*/ 	.byte	0x02, 0x09, 0x00, 0x00, 0x02, 0x02, 0x01, 0x00, 0x02, 0x05, 0x05, 0x00, 0x03, 0x07, 0x01, 0x01
        /*0010*/ 	.byte	0x02, 0x03, 0x00, 0x00, 0x02, 0x06, 0x01, 0x00, 0x04, 0x0b, 0x08, 0x00, 0x09, 0x00, 0x00, 0x00
        /*0020*/ 	.byte	0x00, 0x00, 0x00, 0x00


//--------------------- .nv.info._Z6VecAddPfS_S_i --------------------------
	.section	.nv.info._Z6VecAddPfS_S_i,"",@"SHT_CUDA_INFO"
	.sectionflags	@""
	.align	4


	//----- nvinfo : EIATTR_CUDA_API_VERSION
	.align		4
        /*0000*/ 	.byte	0x04, 0x37
        /*0002*/ 	.short	(.L_7 - .L_6)
.L_6:
        /*0004*/ 	.word	0x00000082


	//----- nvinfo : EIATTR_KPARAM_INFO
	.align		4
.L_7:
        /*0008*/ 	.byte	0x04, 0x17
        /*000a*/ 	.short	(.L_9 - .L_8)
.L_8:
        /*000c*/ 	.word	0x00000000
        /*0010*/ 	.short	0x0003
        /*0012*/ 	.short	0x0018
        /*0014*/ 	.byte	0x00, 0xf0, 0x11, 0x00


	//----- nvinfo : EIATTR_KPARAM_INFO
	.align		4
.L_9:
        /*0018*/ 	.byte	0x04, 0x17
        /*001a*/ 	.short	(.L_11 - .L_10)
.L_10:
        /*001c*/ 	.word	0x00000000
        /*0020*/ 	.short	0x0002
        /*0022*/ 	.short	0x0010
        /*0024*/ 	.byte	0x00, 0xf5, 0x21, 0x00


	//----- nvinfo : EIATTR_KPARAM_INFO
	.align		4
.L_11:
        /*0028*/ 	.byte	0x04, 0x17
        /*002a*/ 	.short	(.L_13 - .L_12)
.L_12:
        /*002c*/ 	.word	0x00000000
        /*0030*/ 	.short	0x0001
        /*0032*/ 	.short	0x0008
        /*0034*/ 	.byte	0x00, 0xf5, 0x21, 0x00


	//----- nvinfo : EIATTR_KPARAM_INFO
	.align		4
.L_13:
        /*0038*/ 	.byte	0x04, 0x17
        /*003a*/ 	.short	(.L_15 - .L_14)
.L_14:
        /*003c*/ 	.word	0x00000000
        /*0040*/ 	.short	0x0000
        /*0042*/ 	.short	0x0000
        /*0044*/ 	.byte	0x00, 0xf5, 0x21, 0x00


	//----- nvinfo : EIATTR_SPARSE_MMA_MASK
	.align		4
.L_15:
        /*0048*/ 	.byte	0x03, 0x50
        /*004a*/ 	.short	0x0000


	//----- nvinfo : EIATTR_MAXREG_COUNT
	.align		4
        /*004c*/ 	.byte	0x03, 0x1b
        /*004e*/ 	.short	0x00ff


	//----- nvinfo : EIATTR_MERCURY_ISA_VERSION
	.align		4
        /*0050*/ 	.byte	0x03, 0x5f
        /*0052*/ 	.short	0x0101


	//----- nvinfo : EIATTR_VRC_CTA_INIT_COUNT
	.align		4
        /*0054*/ 	.byte	0x02, 0x4a
	.zero		1
	.zero		1


	//----- nvinfo : EIATTR_EXIT_INSTR_OFFSETS
	.align		4
        /*0058*/ 	.byte	0x04, 0x1c
        /*005a*/ 	.short	(.L_17 - .L_16)


	//   ....[0]....
.L_16:
        /*005c*/ 	.word	0x00000070


	//   ....[1]....
        /*0060*/ 	.word	0x00000130


	//----- nvinfo : EIATTR_CBANK_PARAM_SIZE
	.align		4
.L_17:
        /*0064*/ 	.byte	0x03, 0x19
        /*0066*/ 	.short	0x001c


	//----- nvinfo : EIATTR_PARAM_CBANK
	.align		4
        /*0068*/ 	.byte	0x04, 0x0a
        /*006a*/ 	.short	(.L_19 - .L_18)
	.align		4
.L_18:
        /*006c*/ 	.word	index@(.nv.constant0._Z6VecAddPfS_S_i)
        /*0070*/ 	.short	0x0380
        /*0072*/ 	.short	0x001c


	//----- nvinfo : EIATTR_SW_WAR
	.align		4
.L_19:
        /*0074*/ 	.byte	0x04, 0x36
        /*0076*/ 	.short	(.L_21 - .L_20)
.L_20:
        /*0078*/ 	.word	0x00000008
.L_21:


//--------------------- .nv.callgraph             --------------------------
	.section	.nv.callgraph,"",@"SHT_CUDA_CALLGRAPH"
	.align	4
	.sectionentsize	8
	.align		4
        /*0000*/ 	.word	0x00000000
	.align		4
        /*0004*/ 	.word	0xffffffff
	.align		4
        /*0008*/ 	.word	0x00000000
	.align		4
        /*000c*/ 	.word	0xfffffffe
	.align		4
        /*0010*/ 	.word	0x00000000
	.align		4
        /*0014*/ 	.word	0xfffffffd
	.align		4
        /*0018*/ 	.word	0x00000000
	.align		4
        /*001c*/ 	.word	0xfffffffc


//--------------------- .text._Z6VecAddPfS_S_i    --------------------------
	.section	.text._Z6VecAddPfS_S_i,"ax",@progbits
	.align	128
        .global         _Z6VecAddPfS_S_i
        .type           _Z6VecAddPfS_S_i,@function
        .size           _Z6VecAddPfS_S_i,(.L_x_1 - _Z6VecAddPfS_S_i)
        .other          _Z6VecAddPfS_S_i,@"STO_CUDA_ENTRY STV_DEFAULT"
_Z6VecAddPfS_S_i:
.text._Z6VecAddPfS_S_i:
[----:B------:R-:W-:Y:S01]  /*0000*/  LDC R1, c[0x0][0x37c] ;  /* 0x0000df00ff017b82 */ /* 0x000fe20000000800 */
[----:B------:R-:W0:Y:S01]  /*0010*/  S2R R9, SR_CTAID.X ;  /* 0x0000000000097919 */ /* 0x000e220000002500 */
[----:B------:R-:W0:Y:S01]  /*0020*/  LDCU UR4, c[0x0][0x360] ;  /* 0x00006c00ff0477ac */ /* 0x000e220008000800 */
[----:B------:R-:W0:Y:S01]  /*0030*/  S2R R0, SR_TID.X ;  /* 0x0000000000007919 */ /* 0x000e220000002100 */
[----:B------:R-:W1:Y:S01]  /*0040*/  LDCU UR5, c[0x0][0x398] ;  /* 0x00007300ff0577ac */ /* 0x000e620008000800 */
[----:B0-----:R-:W-:-:S05]  /*0050*/  IMAD R9, R9, UR4, R0 ;  /* 0x0000000409097c24 */ /* 0x001fca000f8e0200 */
[----:B-1----:R-:W-:-:S13]  /*0060*/  ISETP.GE.AND P0, PT, R9, UR5, PT ;  /* 0x0000000509007c0c */ /* 0x002fda000bf06270 */
[----:B------:R-:W-:Y:S05]  /*0070*/  @P0 EXIT ;  /* 0x000000000000094d */ /* 0x000fea0003800000 */
[----:B------:R-:W0:Y:S01]  /*0080*/  LDC.64 R2, c[0x0][0x380] ;  /* 0x0000e000ff027b82 */ /* 0x000e220000000a00 */
[----:B------:R-:W1:Y:S07]  /*0090*/  LDCU.64 UR4, c[0x0][0x358] ;  /* 0x00006b00ff0477ac */ /* 0x000e6e0008000a00 */
[----:B------:R-:W2:Y:S08]  /*00a0*/  LDC.64 R4, c[0x0][0x388] ;  /* 0x0000e200ff047b82 */ /* 0x000eb00000000a00 */
[----:B------:R-:W3:Y:S01]  /*00b0*/  LDC.64 R6, c[0x0][0x390] ;  /* 0x0000e400ff067b82 */ /* 0x000ee20000000a00 */
[----:B0-----:R-:W-:-:S06]  /*00c0*/  IMAD.WIDE R2, R9, 0x4, R2 ;  /* 0x0000000409027825 */ /* 0x001fcc00078e0202 */
[----:B-1----:R-:W4:Y:S01]  /*00d0*/  LDG.E R2, desc[UR4][R2.64] ;  /* 0x0000000402027981 */ /* 0x002f22000c1e1900 */
[----:B--2---:R-:W-:-:S06]  /*00e0*/  IMAD.WIDE R4, R9, 0x4, R4 ;  /* 0x0000000409047825 */ /* 0x004fcc00078e0204 */
[----:B------:R-:W4:Y:S01]  /*00f0*/  LDG.E R5, desc[UR4][R4.64] ;  /* 0x0000000404057981 */ /* 0x000f22000c1e1900 */
[----:B---3--:R-:W-:-:S04]  /*0100*/  IMAD.WIDE R6, R9, 0x4, R6 ;  /* 0x0000000409067825 */ /* 0x008fc800078e0206 */
[----:B----4-:R-:W-:-:S05]  /*0110*/  FMUL R9, R2, -R5 ;  /* 0x8000000502097220 */ /* 0x010fca0000400000 */
[----:B------:R-:W-:Y:S01]  /*0120*/  STG.E desc[UR4][R6.64], R9 ;  /* 0x0000000906007986 */ /* 0x000fe2000c101904 */
[----:B------:R-:W-:Y:S05]  /*0130*/  EXIT ;  /* 0x000000000000794d */ /* 0x000fea0003800000 */
.L_x_0:
[----:B------:R-:W-:-:S00]  /*0140*/  BRA `(.L_x_0) ;  /* 0xfffffffc00fc7947 */ /* 0x000fc0000383ffff */
[----:B------:R-:W-:-:S00]  /*0150*/  NOP ;  /* 0x0000000000007918 */ /* 0x000fc00000000000 */
        /* <DEDUP_REMOVED lines=10> */
.L_x_1:


//--------------------- .nv.shared.reserved.0     --------------------------
	.section	.nv.shared.reserved.0,"aw",@nobits
	.weak		__nv_reservedSMEM_offset_0_alias
	.size		__nv_reservedSMEM_offset_0_alias, 0, 64
	.other		__nv_reservedSMEM_offset_0_alias,@"STO_CUDA_RESERVED_SHARED STV_DEFAULT"
__nv_reservedSMEM_offset_0_alias:
	.zero		0
	.zero		64


//--------------------- .nv.constant0._Z6VecAddPfS_S_i --------------------------
	.section	.nv.constant0._Z6VecAddPfS_S_i,"a",@progbits
	.sectionflags	@""
	.align	4
.nv.constant0._Z6VecAddPfS_S_i:
	.zero		924


//--------------------- SYMBOLS --------------------------

	.type		.nv.reservedSmem.offset0,@object
	.size		.nv.reservedSmem.offset0,0x4
